//
// Generated by NVIDIA NVVM Compiler
//
// Compiler Build ID: CL-36424714
// Cuda compilation tools, release 13.0, V13.0.88
// Based on NVVM 20.0.0
//

.version 9.0
.target sm_100
.address_size 64

	// .globl	_Z17tiled1DConvKernelPKfS0_Pfii
// _ZZ17tiled1DConvKernelPKfS0_PfiiE4tile has been demoted

.visible .entry _Z17tiled1DConvKernelPKfS0_Pfii(
	.param .u64 .ptr .align 1 _Z17tiled1DConvKernelPKfS0_Pfii_param_0,
	.param .u64 .ptr .align 1 _Z17tiled1DConvKernelPKfS0_Pfii_param_1,
	.param .u64 .ptr .align 1 _Z17tiled1DConvKernelPKfS0_Pfii_param_2,
	.param .u32 _Z17tiled1DConvKernelPKfS0_Pfii_param_3,
	.param .u32 _Z17tiled1DConvKernelPKfS0_Pfii_param_4
)
{
	.reg .pred 	%p<32>;
	.reg .b32 	%r<73>;
	.reg .b32 	%f<100>;
	.reg .b64 	%rd<19>;
	// demoted variable
	.shared .align 4 .b8 _ZZ17tiled1DConvKernelPKfS0_PfiiE4tile[144];
	ld.param.u64 	%rd5, [_Z17tiled1DConvKernelPKfS0_Pfii_param_0];
	ld.param.u64 	%rd7, [_Z17tiled1DConvKernelPKfS0_Pfii_param_1];
	ld.param.u64 	%rd6, [_Z17tiled1DConvKernelPKfS0_Pfii_param_2];
	ld.param.u32 	%r23, [_Z17tiled1DConvKernelPKfS0_Pfii_param_3];
	ld.param.u32 	%r24, [_Z17tiled1DConvKernelPKfS0_Pfii_param_4];
	cvta.to.global.u64 	%rd1, %rd7;
	mov.u32 	%r1, %tid.x;
	mov.u32 	%r25, %ctaid.x;
	mov.u32 	%r2, %ntid.x;
	mad.lo.s32 	%r3, %r25, %r2, %r1;
	shr.u32 	%r26, %r24, 31;
	add.s32 	%r27, %r24, %r26;
	shr.s32 	%r28, %r27, 1;
	sub.s32 	%r4, %r3, %r28;
	add.s32 	%r29, %r23, %r24;
	add.s32 	%r30, %r29, -1;
	setp.ge.s32 	%p1, %r3, %r30;
	@%p1 bra 	$L__BB0_4;
	setp.ge.s32 	%p2, %r3, %r23;
	mov.f32 	%f77, 0f00000000;
	@%p2 bra 	$L__BB0_3;
	cvta.to.global.u64 	%rd8, %rd5;
	mul.wide.s32 	%rd9, %r3, 4;
	add.s64 	%rd10, %rd8, %rd9;
	ld.global.f32 	%f77, [%rd10];
$L__BB0_3:
	shl.b32 	%r35, %r1, 2;
	mov.u32 	%r36, _ZZ17tiled1DConvKernelPKfS0_PfiiE4tile;
	add.s32 	%r37, %r36, %r35;
	st.shared.f32 	[%r37], %f77;
	bra.uni 	$L__BB0_5;
$L__BB0_4:
	shl.b32 	%r31, %r1, 2;
	mov.u32 	%r32, _ZZ17tiled1DConvKernelPKfS0_PfiiE4tile;
	add.s32 	%r33, %r32, %r31;
	mov.b32 	%r34, 0;
	st.shared.u32 	[%r33], %r34;
$L__BB0_5:
	bar.sync 	0;
	setp.lt.s32 	%p3, %r4, 0;
	setp.ge.s32 	%p4, %r4, %r23;
	or.pred  	%p5, %p3, %p4;
	setp.ge.u32 	%p6, %r1, %r2;
	or.pred  	%p7, %p6, %p5;
	@%p7 bra 	$L__BB0_48;
	setp.lt.s32 	%p8, %r24, 1;
	mov.f32 	%f79, 0f00000000;
	@%p8 bra 	$L__BB0_47;
	add.s32 	%r5, %r24, 31;
	and.b32  	%r6, %r24, 7;
	setp.lt.u32 	%p9, %r24, 8;
	mov.f32 	%f79, 0f00000000;
	mov.b32 	%r71, 0;
	@%p9 bra 	$L__BB0_26;
	and.b32  	%r71, %r24, 2147483640;
	mov.f32 	%f79, 0f00000000;
	mov.b32 	%r69, 0;
$L__BB0_9:
	.pragma "nounroll";
	add.s32 	%r9, %r69, %r1;
	setp.ge.s32 	%p10, %r9, %r5;
	shl.b32 	%r40, %r9, 2;
	mov.u32 	%r41, _ZZ17tiled1DConvKernelPKfS0_PfiiE4tile;
	add.s32 	%r10, %r41, %r40;
	not.b32 	%r42, %r69;
	add.s32 	%r43, %r24, %r42;
	mul.wide.s32 	%rd11, %r43, 4;
	add.s64 	%rd2, %rd1, %rd11;
	@%p10 bra 	$L__BB0_11;
	ld.shared.f32 	%f45, [%r10];
	ld.global.f32 	%f46, [%rd2];
	fma.rn.f32 	%f79, %f45, %f46, %f79;
$L__BB0_11:
	add.s32 	%r44, %r9, 1;
	setp.ge.s32 	%p11, %r44, %r5;
	@%p11 bra 	$L__BB0_13;
	ld.shared.f32 	%f47, [%r10+4];
	ld.global.f32 	%f48, [%rd2+-4];
	fma.rn.f32 	%f79, %f47, %f48, %f79;
$L__BB0_13:
	add.s32 	%r45, %r9, 2;
	setp.ge.s32 	%p12, %r45, %r5;
	@%p12 bra 	$L__BB0_15;
	ld.shared.f32 	%f49, [%r10+8];
	ld.global.f32 	%f50, [%rd2+-8];
	fma.rn.f32 	%f79, %f49, %f50, %f79;
$L__BB0_15:
	add.s32 	%r46, %r9, 3;
	setp.ge.s32 	%p13, %r46, %r5;
	@%p13 bra 	$L__BB0_17;
	ld.shared.f32 	%f51, [%r10+12];
	ld.global.f32 	%f52, [%rd2+-12];
	fma.rn.f32 	%f79, %f51, %f52, %f79;
$L__BB0_17:
	add.s32 	%r47, %r9, 4;
	setp.ge.s32 	%p14, %r47, %r5;
	@%p14 bra 	$L__BB0_19;
	ld.shared.f32 	%f53, [%r10+16];
	ld.global.f32 	%f54, [%rd2+-16];
	fma.rn.f32 	%f79, %f53, %f54, %f79;
$L__BB0_19:
	add.s32 	%r48, %r9, 5;
	setp.ge.s32 	%p15, %r48, %r5;
	@%p15 bra 	$L__BB0_21;
	ld.shared.f32 	%f55, [%r10+20];
	ld.global.f32 	%f56, [%rd2+-20];
	fma.rn.f32 	%f79, %f55, %f56, %f79;
$L__BB0_21:
	add.s32 	%r49, %r9, 6;
	setp.ge.s32 	%p16, %r49, %r5;
	@%p16 bra 	$L__BB0_23;
	ld.shared.f32 	%f57, [%r10+24];
	ld.global.f32 	%f58, [%rd2+-24];
	fma.rn.f32 	%f79, %f57, %f58, %f79;
$L__BB0_23:
	add.s32 	%r50, %r9, 7;
	setp.ge.s32 	%p17, %r50, %r5;
	@%p17 bra 	$L__BB0_25;
	ld.shared.f32 	%f59, [%r10+28];
	ld.global.f32 	%f60, [%rd2+-28];
	fma.rn.f32 	%f79, %f59, %f60, %f79;
$L__BB0_25:
	add.s32 	%r69, %r69, 8;
	setp.ne.s32 	%p18, %r69, %r71;
	@%p18 bra 	$L__BB0_9;
$L__BB0_26:
	setp.eq.s32 	%p19, %r6, 0;
	@%p19 bra 	$L__BB0_47;
	and.b32  	%r13, %r24, 3;
	setp.lt.u32 	%p20, %r6, 4;
	@%p20 bra 	$L__BB0_37;
	add.s32 	%r14, %r71, %r1;
	setp.ge.s32 	%p21, %r14, %r5;
	shl.b32 	%r51, %r14, 2;
	mov.u32 	%r52, _ZZ17tiled1DConvKernelPKfS0_PfiiE4tile;
	add.s32 	%r15, %r52, %r51;
	not.b32 	%r53, %r71;
	add.s32 	%r54, %r24, %r53;
	mul.wide.s32 	%rd12, %r54, 4;
	add.s64 	%rd3, %rd1, %rd12;
	@%p21 bra 	$L__BB0_30;
	ld.shared.f32 	%f62, [%r15];
	ld.global.f32 	%f63, [%rd3];
	fma.rn.f32 	%f79, %f62, %f63, %f79;
$L__BB0_30:
	add.s32 	%r55, %r14, 1;
	setp.ge.s32 	%p22, %r55, %r5;
	@%p22 bra 	$L__BB0_32;
	ld.shared.f32 	%f64, [%r15+4];
	ld.global.f32 	%f65, [%rd3+-4];
	fma.rn.f32 	%f79, %f64, %f65, %f79;
$L__BB0_32:
	add.s32 	%r56, %r14, 2;
	setp.ge.s32 	%p23, %r56, %r5;
	@%p23 bra 	$L__BB0_34;
	ld.shared.f32 	%f66, [%r15+8];
	ld.global.f32 	%f67, [%rd3+-8];
	fma.rn.f32 	%f79, %f66, %f67, %f79;
$L__BB0_34:
	add.s32 	%r57, %r14, 3;
	setp.ge.s32 	%p24, %r57, %r5;
	@%p24 bra 	$L__BB0_36;
	ld.shared.f32 	%f68, [%r15+12];
	ld.global.f32 	%f69, [%rd3+-12];
	fma.rn.f32 	%f79, %f68, %f69, %f79;
$L__BB0_36:
	add.s32 	%r71, %r71, 4;
$L__BB0_37:
	setp.eq.s32 	%p25, %r13, 0;
	@%p25 bra 	$L__BB0_47;
	setp.eq.s32 	%p26, %r13, 1;
	@%p26 bra 	$L__BB0_44;
	add.s32 	%r18, %r71, %r1;
	setp.ge.s32 	%p27, %r18, %r5;
	shl.b32 	%r58, %r18, 2;
	mov.u32 	%r59, _ZZ17tiled1DConvKernelPKfS0_PfiiE4tile;
	add.s32 	%r19, %r59, %r58;
	not.b32 	%r60, %r71;
	add.s32 	%r61, %r24, %r60;
	mul.wide.s32 	%rd13, %r61, 4;
	add.s64 	%rd4, %rd1, %rd13;
	@%p27 bra 	$L__BB0_41;
	ld.shared.f32 	%f71, [%r19];
	ld.global.f32 	%f72, [%rd4];
	fma.rn.f32 	%f79, %f71, %f72, %f79;
$L__BB0_41:
	add.s32 	%r62, %r18, 1;
	setp.ge.s32 	%p28, %r62, %r5;
	@%p28 bra 	$L__BB0_43;
	ld.shared.f32 	%f73, [%r19+4];
	ld.global.f32 	%f74, [%rd4+-4];
	fma.rn.f32 	%f79, %f73, %f74, %f79;
$L__BB0_43:
	add.s32 	%r71, %r71, 2;
$L__BB0_44:
	and.b32  	%r63, %r24, 1;
	setp.eq.b32 	%p29, %r63, 1;
	not.pred 	%p30, %p29;
	@%p30 bra 	$L__BB0_47;
	add.s32 	%r22, %r71, %r1;
	setp.ge.s32 	%p31, %r22, %r5;
	@%p31 bra 	$L__BB0_47;
	shl.b32 	%r64, %r22, 2;
	mov.u32 	%r65, _ZZ17tiled1DConvKernelPKfS0_PfiiE4tile;
	add.s32 	%r66, %r65, %r64;
	ld.shared.f32 	%f75, [%r66];
	not.b32 	%r67, %r71;
	add.s32 	%r68, %r24, %r67;
	mul.wide.s32 	%rd14, %r68, 4;
	add.s64 	%rd15, %rd1, %rd14;
	ld.global.f32 	%f76, [%rd15];
	fma.rn.f32 	%f79, %f75, %f76, %f79;
$L__BB0_47:
	cvta.to.global.u64 	%rd16, %rd6;
	mul.wide.u32 	%rd17, %r4, 4;
	add.s64 	%rd18, %rd16, %rd17;
	st.global.f32 	[%rd18], %f79;
$L__BB0_48:
	ret;

}


// ===== COMPILED SASS (sm_100) =====

	.target	sm_100

	.elftype	@"ET_EXEC"


//--------------------- .note.nv.tkinfo           --------------------------
	.section	.note.nv.tkinfo,"",@"SHT_NOTE"
	.sectionflags	@"SHF_NOTE_NV_TKINFO"
	.tkinfo
        /*0018*/ 	.word	0x00000002
        /*0030*/ 	.string	""
        /*0030*/ 	.string	"ptxas"
        /*0030*/ 	.string	"Cuda compilation tools, release 13.0, V13.0.88"
        /*0030*/ 	.string	"Build cuda_13.0.r13.0/compiler.36424714_0"
        /*0030*/ 	.string	"-arch sm_100 -m 64 "



//--------------------- .note.nv.cuinfo           --------------------------
	.section	.note.nv.cuinfo,"",@"SHT_NOTE"
	.sectionflags	@"SHF_NOTE_NV_CUINFO"
        /*0018*/ 	.short	0x0002
        /*001a*/ 	.short	0x0064
        /*001c*/ 	.short	0x0082
	.zero		2


//--------------------- .nv.info                  --------------------------
	.section	.nv.info,"",@"SHT_CUDA_INFO"
	.align	4


	//----- nvinfo : EIATTR_REGCOUNT
	.align		4
        /*0000*/ 	.byte	0x04, 0x2f
        /*0002*/ 	.short	(.L_1 - .L_0)
	.align		4
.L_0:
        /*0004*/ 	.word	index@(_Z17tiled1DConvKernelPKfS0_Pfii)
        /*0008*/ 	.word	0x0000001a


	//----- nvinfo : EIATTR_FRAME_SIZE
	.align		4
.L_1:
        /*000c*/ 	.byte	0x04, 0x11
        /*000e*/ 	.short	(.L_3 - .L_2)
	.align		4
.L_2:
        /*0010*/ 	.word	index@(_Z17tiled1DConvKernelPKfS0_Pfii)
        /*0014*/ 	.word	0x00000000


	//----- nvinfo : EIATTR_MIN_STACK_SIZE
	.align		4
.L_3:
        /*0018*/ 	.byte	0x04, 0x12
        /*001a*/ 	.short	(.L_5 - .L_4)
	.align		4
.L_4:
        /*001c*/ 	.word	index@(_Z17tiled1DConvKernelPKfS0_Pfii)
        /*0020*/ 	.word	0x00000000
.L_5:


//--------------------- .nv.compat                --------------------------
	.section	.nv.compat,"",@"SHT_CUDA_COMPAT_INFO"
	.align	4
        /*0000*/ 	.byte	0x02, 0x09, 0x00, 0x00, 0x02, 0x02, 0x01, 0x00, 0x02, 0x05, 0x05, 0x00, 0x03, 0x07, 0x01, 0x01
        /*0010*/ 	.byte	0x02, 0x03, 0x00, 0x00, 0x02, 0x06, 0x01, 0x00, 0x04, 0x0b, 0x08, 0x00, 0x09, 0x00, 0x00, 0x00
        /*0020*/ 	.byte	0x00, 0x00, 0x00, 0x00


//--------------------- .nv.info._Z17tiled1DConvKernelPKfS0_Pfii --------------------------
	.section	.nv.info._Z17tiled1DConvKernelPKfS0_Pfii,"",@"SHT_CUDA_INFO"
	.sectionflags	@""
	.align	4


	//----- nvinfo : EIATTR_CUDA_API_VERSION
	.align		4
        /*0000*/ 	.byte	0x04, 0x37
        /*0002*/ 	.short	(.L_7 - .L_6)
.L_6:
        /*0004*/ 	.word	0x00000082


	//----- nvinfo : EIATTR_KPARAM_INFO
	.align		4
.L_7:
        /*0008*/ 	.byte	0x04, 0x17
        /*000a*/ 	.short	(.L_9 - .L_8)
.L_8:
        /*000c*/ 	.word	0x00000000
        /*0010*/ 	.short	0x0004
        /*0012*/ 	.short	0x001c
        /*0014*/ 	.byte	0x00, 0xf0, 0x11, 0x00


	//----- nvinfo : EIATTR_KPARAM_INFO
	.align		4
.L_9:
        /*0018*/ 	.byte	0x04, 0x17
        /*001a*/ 	.short	(.L_11 - .L_10)
.L_10:
        /*001c*/ 	.word	0x00000000
        /*0020*/ 	.short	0x0003
        /*0022*/ 	.short	0x0018
        /*0024*/ 	.byte	0x00, 0xf0, 0x11, 0x00


	//----- nvinfo : EIATTR_KPARAM_INFO
	.align		4
.L_11:
        /*0028*/ 	.byte	0x04, 0x17
        /*002a*/ 	.short	(.L_13 - .L_12)
.L_12:
        /*002c*/ 	.word	0x00000000
        /*0030*/ 	.short	0x0002
        /*0032*/ 	.short	0x0010
        /*0034*/ 	.byte	0x00, 0xf5, 0x21, 0x00


	//----- nvinfo : EIATTR_KPARAM_INFO
	.align		4
.L_13:
        /*0038*/ 	.byte	0x04, 0x17
        /*003a*/ 	.short	(.L_15 - .L_14)
.L_14:
        /*003c*/ 	.word	0x00000000
        /*0040*/ 	.short	0x0001
        /*0042*/ 	.short	0x0008
        /*0044*/ 	.byte	0x00, 0xf5, 0x21, 0x00


	//----- nvinfo : EIATTR_KPARAM_INFO
	.align		4
.L_15:
        /*0048*/ 	.byte	0x04, 0x17
        /*004a*/ 	.short	(.L_17 - .L_16)
.L_16:
        /*004c*/ 	.word	0x00000000
        /*0050*/ 	.short	0x0000
        /*0052*/ 	.short	0x0000
        /*0054*/ 	.byte	0x00, 0xf5, 0x21, 0x00


	//----- nvinfo : EIATTR_SPARSE_MMA_MASK
	.align		4
.L_17:
        /*0058*/ 	.byte	0x03, 0x50
        /*005a*/ 	.short	0x0000


	//----- nvinfo : EIATTR_MAXREG_COUNT
	.align		4
        /*005c*/ 	.byte	0x03, 0x1b
        /*005e*/ 	.short	0x00ff


	//----- nvinfo : EIATTR_NUM_BARRIERS
	.align		4
        /*0060*/ 	.byte	0x02, 0x4c
        /*0062*/ 	.byte	0x01
	.zero		1


	//----- nvinfo : EIATTR_MERCURY_ISA_VERSION
	.align		4
        /*0064*/ 	.byte	0x03, 0x5f
        /*0066*/ 	.short	0x0101


	//----- nvinfo : EIATTR_VRC_CTA_INIT_COUNT
	.align		4
        /*0068*/ 	.byte	0x02, 0x4a
	.zero		1
	.zero		1


	//----- nvinfo : EIATTR_EXIT_INSTR_OFFSETS
	.align		4
        /*006c*/ 	.byte	0x04, 0x1c
        /*006e*/ 	.short	(.L_19 - .L_18)


	//   ....[0]....
.L_18:
        /*0070*/ 	.word	0x00000260


	//   ....[1]....
        /*0074*/ 	.word	0x00000b40


	//----- nvinfo : EIATTR_CRS_STACK_SIZE
	.align		4
.L_19:
        /*0078*/ 	.byte	0x04, 0x1e
        /*007a*/ 	.short	(.L_21 - .L_20)
.L_20:
        /*007c*/ 	.word	0x00000000


	//----- nvinfo : EIATTR_CBANK_PARAM_SIZE
	.align		4
.L_21:
        /*0080*/ 	.byte	0x03, 0x19
        /*0082*/ 	.short	0x0020


	//----- nvinfo : EIATTR_PARAM_CBANK
	.align		4
        /*0084*/ 	.byte	0x04, 0x0a
        /*0086*/ 	.short	(.L_23 - .L_22)
	.align		4
.L_22:
        /*0088*/ 	.word	index@(.nv.constant0._Z17tiled1DConvKernelPKfS0_Pfii)
        /*008c*/ 	.short	0x0380
        /*008e*/ 	.short	0x0020


	//----- nvinfo : EIATTR_SW_WAR
	.align		4
.L_23:
        /*0090*/ 	.byte	0x04, 0x36
        /*0092*/ 	.short	(.L_25 - .L_24)
.L_24:
        /*0094*/ 	.word	0x00000008
.L_25:


//--------------------- .nv.callgraph             --------------------------
	.section	.nv.callgraph,"",@"SHT_CUDA_CALLGRAPH"
	.align	4
	.sectionentsize	8
	.align		4
        /*0000*/ 	.word	0x00000000
	.align		4
        /*0004*/ 	.word	0xffffffff
	.align		4
        /*0008*/ 	.word	0x00000000
	.align		4
        /*000c*/ 	.word	0xfffffffe
	.align		4
        /*0010*/ 	.word	0x00000000
	.align		4
        /*0014*/ 	.word	0xfffffffd
	.align		4
        /*0018*/ 	.word	0x00000000
	.align		4
        /*001c*/ 	.word	0xfffffffc


//--------------------- .text._Z17tiled1DConvKernelPKfS0_Pfii --------------------------
	.section	.text._Z17tiled1DConvKernelPKfS0_Pfii,"ax",@progbits
	.align	128
        .global         _Z17tiled1DConvKernelPKfS0_Pfii
        .type           _Z17tiled1DConvKernelPKfS0_Pfii,@function
        .size           _Z17tiled1DConvKernelPKfS0_Pfii,(.L_x_10 - _Z17tiled1DConvKernelPKfS0_Pfii)
        .other          _Z17tiled1DConvKernelPKfS0_Pfii,@"STO_CUDA_ENTRY STV_DEFAULT"
_Z17tiled1DConvKernelPKfS0_Pfii:
.text._Z17tiled1DConvKernelPKfS0_Pfii:
[----:B------:R-:W-:Y:S01]  /*0000*/  LDC R1, c[0x0][0x37c] ;  /* 0x0000df00ff017b82 */ /* 0x000fe20000000800 */
[----:B------:R-:W0:Y:S07]  /*0010*/  S2R R3, SR_TID.X ;  /* 0x0000000000037919 */ /* 0x000e2e0000002100 */
[----:B------:R-:W0:Y:S01]  /*0020*/  S2UR UR6, SR_CTAID.X ;  /* 0x00000000000679c3 */ /* 0x000e220000002500 */
[----:B------:R-:W1:Y:S01]  /*0030*/  LDCU.64 UR12, c[0x0][0x398] ;  /* 0x00007300ff0c77ac */ /* 0x000e620008000a00 */
[----:B------:R-:W-:Y:S01]  /*0040*/  BSSY.RECONVERGENT B0, `(.L_x_0) ;  /* 0x000001d000007945 */ /* 0x000fe20003800200 */
[----:B------:R-:W2:Y:S05]  /*0050*/  LDCU.64 UR10, c[0x0][0x358] ;  /* 0x00006b00ff0a77ac */ /* 0x000eaa0008000a00 */
[----:B------:R-:W0:Y:S01]  /*0060*/  LDC R6, c[0x0][0x360] ;  /* 0x0000d800ff067b82 */ /* 0x000e220000000800 */
[----:B-1----:R-:W-:-:S02]  /*0070*/  UIADD3 UR5, UPT, UPT, UR13, UR12, URZ ;  /* 0x0000000c0d057290 */ /* 0x002fc4000fffe0ff */
[----:B------:R-:W-:Y:S02]  /*0080*/  ULEA.HI UR4, UR13, UR13, URZ, 0x1 ;  /* 0x0000000d0d047291 */ /* 0x000fe4000f8f08ff */
[----:B------:R-:W-:Y:S02]  /*0090*/  UIADD3 UR5, UPT, UPT, UR5, -0x1, URZ ;  /* 0xffffffff05057890 */ /* 0x000fe4000fffe0ff */
[----:B------:R-:W-:Y:S01]  /*00a0*/  USHF.R.S32.HI UR4, URZ, 0x1, UR4 ;  /* 0x00000001ff047899 */ /* 0x000fe20008011404 */
[----:B0-----:R-:W-:-:S05]  /*00b0*/  IMAD R7, R6, UR6, R3 ;  /* 0x0000000606077c24 */ /* 0x001fca000f8e0203 */
[C---:B------:R-:W-:Y:S01]  /*00c0*/  VIADD R0, R7.reuse, -UR4 ;  /* 0x8000000407007c36 */ /* 0x040fe20008000000 */
[----:B------:R-:W-:-:S13]  /*00d0*/  ISETP.GE.AND P0, PT, R7, UR5, PT ;  /* 0x0000000507007c0c */ /* 0x000fda000bf06270 */
[----:B--2---:R-:W-:Y:S05]  /*00e0*/  @P0 BRA `(.L_x_1) ;  /* 0x0000000000300947 */ /* 0x004fea0003800000 */
[----:B------:R-:W-:Y:S01]  /*00f0*/  ISETP.GE.AND P0, PT, R7, UR12, PT ;  /* 0x0000000c07007c0c */ /* 0x000fe2000bf06270 */
[----:B------:R-:W-:-:S12]  /*0100*/  IMAD.MOV.U32 R2, RZ, RZ, RZ ;  /* 0x000000ffff027224 */ /* 0x000fd800078e00ff */
[----:B------:R-:W0:Y:S02]  /*0110*/  @!P0 LDC.64 R4, c[0x0][0x380] ;  /* 0x0000e000ff048b82 */ /* 0x000e240000000a00 */
[----:B0-----:R-:W-:-:S05]  /*0120*/  @!P0 IMAD.WIDE R4, R7, 0x4, R4 ;  /* 0x0000000407048825 */ /* 0x001fca00078e0204 */
[----:B------:R-:W2:Y:S01]  /*0130*/  @!P0 LDG.E R2, desc[UR10][R4.64] ;  /* 0x0000000a04028981 */ /* 0x000ea2000c1e1900 */
[----:B------:R-:W0:Y:S01]  /*0140*/  S2UR UR5, SR_CgaCtaId ;  /* 0x00000000000579c3 */ /* 0x000e220000008800 */
[----:B------:R-:W-:Y:S02]  /*0150*/  UMOV UR4, 0x400 ;  /* 0x0000040000047882 */ /* 0x000fe40000000000 */
[----:B0-----:R-:W-:-:S06]  /*0160*/  ULEA UR4, UR5, UR4, 0x18 ;  /* 0x0000000405047291 */ /* 0x001fcc000f8ec0ff */
[----:B------:R-:W-:-:S05]  /*0170*/  MOV R8, UR4 ;  /* 0x0000000400087c02 */ /* 0x000fca0008000f00 */
[----:B------:R-:W-:-:S05]  /*0180*/  IMAD R7, R3, 0x4, R8 ;  /* 0x0000000403077824 */ /* 0x000fca00078e0208 */
[----:B--2---:R1:W-:Y:S01]  /*0190*/  STS [R7], R2 ;  /* 0x0000000207007388 */ /* 0x0043e20000000800 */
[----:B------:R-:W-:Y:S05]  /*01a0*/  BRA `(.L_x_2) ;  /* 0x0000000000187947 */ /* 0x000fea0003800000 */
.L_x_1:
[----:B------:R-:W0:Y:S01]  /*01b0*/  S2UR UR5, SR_CgaCtaId ;  /* 0x00000000000579c3 */ /* 0x000e220000008800 */
[----:B------:R-:W-:Y:S02]  /*01c0*/  UMOV UR4, 0x400 ;  /* 0x0000040000047882 */ /* 0x000fe40000000000 */
[----:B0-----:R-:W-:-:S06]  /*01d0*/  ULEA UR4, UR5, UR4, 0x18 ;  /* 0x0000000405047291 */ /* 0x001fcc000f8ec0ff */
[----:B------:R-:W-:-:S05]  /*01e0*/  IMAD.U32 R8, RZ, RZ, UR4 ;  /* 0x00000004ff087e24 */ /* 0x000fca000f8e00ff */
[----:B------:R-:W-:-:S05]  /*01f0*/  LEA R2, R3, R8, 0x2 ;  /* 0x0000000803027211 */ /* 0x000fca00078e10ff */
[----:B------:R0:W-:Y:S02]  /*0200*/  STS [R2], RZ ;  /* 0x000000ff02007388 */ /* 0x0001e40000000800 */
.L_x_2:
[----:B------:R-:W-:Y:S05]  /*0210*/  BSYNC.RECONVERGENT B0 ;  /* 0x0000000000007941 */ /* 0x000fea0003800200 */
.L_x_0:
[----:B------:R-:W-:Y:S01]  /*0220*/  BAR.SYNC.DEFER_BLOCKING 0x0 ;  /* 0x0000000000007b1d */ /* 0x000fe20000010000 */
[----:B------:R-:W-:-:S04]  /*0230*/  ISETP.GE.AND P0, PT, R0, UR12, PT ;  /* 0x0000000c00007c0c */ /* 0x000fc8000bf06270 */
[----:B------:R-:W-:-:S04]  /*0240*/  ISETP.LT.OR P0, PT, R0, RZ, P0 ;  /* 0x000000ff0000720c */ /* 0x000fc80000701670 */
[----:B------:R-:W-:-:S13]  /*0250*/  ISETP.GE.U32.OR P0, PT, R3, R6, P0 ;  /* 0x000000060300720c */ /* 0x000fda0000706470 */
[----:B------:R-:W-:Y:S05]  /*0260*/  @P0 EXIT ;  /* 0x000000000000094d */ /* 0x000fea0003800000 */
[----:B------:R-:W-:Y:S01]  /*0270*/  UISETP.GE.AND UP0, UPT, UR13, 0x1, UPT ;  /* 0x000000010d00788c */ /* 0x000fe2000bf06270 */
[----:B01----:R-:W-:-:S08]  /*0280*/  IMAD.MOV.U32 R2, RZ, RZ, RZ ;  /* 0x000000ffff027224 */ /* 0x003fd000078e00ff */
[----:B------:R-:W-:Y:S05]  /*0290*/  BRA.U !UP0, `(.L_x_3) ;  /* 0x00000009081c7547 */ /* 0x000fea000b800000 */
[----:B------:R-:W-:Y:S01]  /*02a0*/  UISETP.GE.U32.AND UP1, UPT, UR13, 0x8, UPT ;  /* 0x000000080d00788c */ /* 0x000fe2000bf26070 */
[----:B------:R-:W-:Y:S01]  /*02b0*/  IMAD.MOV.U32 R2, RZ, RZ, RZ ;  /* 0x000000ffff027224 */ /* 0x000fe200078e00ff */
[----:B------:R-:W-:Y:S02]  /*02c0*/  ULOP3.LUT UR8, UR13, 0x7, URZ, 0xc0, !UPT ;  /* 0x000000070d087892 */ /* 0x000fe4000f8ec0ff */
[----:B------:R-:W-:Y:S02]  /*02d0*/  UIADD3 UR7, UPT, UPT, UR13, 0x1f, URZ ;  /* 0x0000001f0d077890 */ /* 0x000fe4000fffe0ff */
[----:B------:R-:W-:Y:S01]  /*02e0*/  UISETP.NE.AND UP0, UPT, UR8, URZ, UPT ;  /* 0x000000ff0800728c */ /* 0x000fe2000bf05270 */
[----:B------:R-:W-:Y:S02]  /*02f0*/  UMOV UR4, URZ ;  /* 0x000000ff00047c82 */ /* 0x000fe40008000000 */
[----:B------:R-:W-:Y:S08]  /*0300*/  BRA.U !UP1, `(.L_x_4) ;  /* 0x0000000109d47547 */ /* 0x000ff0000b800000 */
[----:B------:R-:W0:Y:S01]  /*0310*/  LDC.64 R4, c[0x0][0x388] ;  /* 0x0000e200ff047b82 */ /* 0x000e220000000a00 */
[----:B------:R-:W-:Y:S01]  /*0320*/  HFMA2 R2, -RZ, RZ, 0, 0 ;  /* 0x00000000ff027431 */ /* 0x000fe200000001ff */
[----:B------:R-:W1:Y:S01]  /*0330*/  LDCU UR6, c[0x0][0x39c] ;  /* 0x00007380ff0677ac */ /* 0x000e620008000800 */
[----:B------:R-:W-:Y:S01]  /*0340*/  ULOP3.LUT UR4, UR13, 0x7ffffff8, URZ, 0xc0, !UPT ;  /* 0x7ffffff80d047892 */ /* 0x000fe2000f8ec0ff */
[----:B------:R-:W-:-:S11]  /*0350*/  UMOV UR5, URZ ;  /* 0x000000ff00057c82 */ /* 0x000fd60008000000 */
.L_x_5:
[----:B------:R-:W-:Y:S01]  /*0360*/  VIADD R17, R3, UR5 ;  /* 0x0000000503117c36 */ /* 0x000fe20008000000 */
[----:B------:R-:W-:Y:S01]  /*0370*/  LOP3.LUT R6, RZ, UR5, RZ, 0x33, !PT ;  /* 0x00000005ff067c12 */ /* 0x000fe2000f8e33ff */
[----:B-1----:R-:W-:-:S03]  /*0380*/  UMOV UR13, UR6 ;  /* 0x00000006000d7c82 */ /* 0x002fc60008000000 */
[----:B------:R-:W-:Y:S02]  /*0390*/  ISETP.GE.AND P6, PT, R17, UR7, PT ;  /* 0x0000000711007c0c */ /* 0x000fe4000bfc6270 */
[----:B------:R-:W-:-:S05]  /*03a0*/  IADD3 R7, PT, PT, R6, UR13, RZ ;  /* 0x0000000d06077c10 */ /* 0x000fca000fffe0ff */
[----:B0-----:R-:W-:-:S06]  /*03b0*/  IMAD.WIDE R6, R7, 0x4, R4 ;  /* 0x0000000407067825 */ /* 0x001fcc00078e0204 */
[----:B------:R-:W2:Y:S01]  /*03c0*/  @!P6 LDG.E R10, desc[UR10][R6.64] ;  /* 0x0000000a060ae981 */ /* 0x000ea2000c1e1900 */
[C---:B------:R-:W-:Y:S01]  /*03d0*/  IMAD R9, R17.reuse, 0x4, R8 ;  /* 0x0000000411097824 */ /* 0x040fe200078e0208 */
[C---:B------:R-:W-:Y:S01]  /*03e0*/  IADD3 R12, PT, PT, R17.reuse, 0x1, RZ ;  /* 0x00000001110c7810 */ /* 0x040fe20007ffe0ff */
[----:B------:R-:W-:-:S03]  /*03f0*/  VIADD R13, R17, 0x2 ;  /* 0x00000002110d7836 */ /* 0x000fc60000000000 */
[----:B------:R-:W2:Y:S01]  /*0400*/  @!P6 LDS R11, [R9] ;  /* 0x00000000090be984 */ /* 0x000ea20000000800 */
[----:B------:R-:W-:Y:S02]  /*0410*/  ISETP.GE.AND P5, PT, R12, UR7, PT ;  /* 0x000000070c007c0c */ /* 0x000fe4000bfa6270 */
[----:B------:R-:W-:Y:S01]  /*0420*/  ISETP.GE.AND P4, PT, R13, UR7, PT ;  /* 0x000000070d007c0c */ /* 0x000fe2000bf86270 */
[C---:B------:R-:W-:Y:S01]  /*0430*/  VIADD R13, R17.reuse, 0x4 ;  /* 0x00000004110d7836 */ /* 0x040fe20000000000 */
[----:B------:R-:W-:-:S04]  /*0440*/  IADD3 R12, PT, PT, R17, 0x3, RZ ;  /* 0x00000003110c7810 */ /* 0x000fc80007ffe0ff */
[----:B------:R-:W-:Y:S02]  /*0450*/  ISETP.GE.AND P3, PT, R12, UR7, PT ;  /* 0x000000070c007c0c */ /* 0x000fe4000bf66270 */
[----:B------:R-:W-:Y:S02]  /*0460*/  ISETP.GE.AND P2, PT, R13, UR7, PT ;  /* 0x000000070d007c0c */ /* 0x000fe4000bf46270 */
[C---:B------:R-:W-:Y:S01]  /*0470*/  IADD3 R13, PT, PT, R17.reuse, 0x5, RZ ;  /* 0x00000005110d7810 */ /* 0x040fe20007ffe0ff */
[----:B------:R-:W3:Y:S01]  /*0480*/  @!P5 LDG.E R12, desc[UR10][R6.64+-0x4] ;  /* 0xfffffc0a060cd981 */ /* 0x000ee2000c1e1900 */
[----:B------:R-:W-:Y:S02]  /*0490*/  VIADD R15, R17, 0x6 ;  /* 0x00000006110f7836 */ /* 0x000fe40000000000 */
[----:B------:R-:W-:Y:S01]  /*04a0*/  ISETP.GE.AND P1, PT, R13, UR7, PT ;  /* 0x000000070d007c0c */ /* 0x000fe2000bf26270 */
[----:B------:R-:W4:Y:S01]  /*04b0*/  @!P4 LDG.E R14, desc[UR10][R6.64+-0x8] ;  /* 0xfffff80a060ec981 */ /* 0x000f22000c1e1900 */
[----:B------:R-:W-:-:S02]  /*04c0*/  IADD3 R13, PT, PT, R17, 0x7, RZ ;  /* 0x00000007110d7810 */ /* 0x000fc40007ffe0ff */
[----:B------:R-:W-:Y:S01]  /*04d0*/  ISETP.GE.AND P0, PT, R15, UR7, PT ;  /* 0x000000070f007c0c */ /* 0x000fe2000bf06270 */
[----:B------:R-:W5:Y:S04]  /*04e0*/  @!P3 LDG.E R16, desc[UR10][R6.64+-0xc] ;  /* 0xfffff40a0610b981 */ /* 0x000f68000c1e1900 */
[----:B------:R-:W-:Y:S04]  /*04f0*/  @!P3 LDS R15, [R9+0xc] ;  /* 0x00000c00090fb984 */ /* 0x000fe80000000800 */
[----:B------:R-:W5:Y:S04]  /*0500*/  @!P1 LDG.E R18, desc[UR10][R6.64+-0x14] ;  /* 0xffffec0a06129981 */ /* 0x000f68000c1e1900 */
[----:B------:R-:W5:Y:S04]  /*0510*/  @!P0 LDG.E R20, desc[UR10][R6.64+-0x18] ;  /* 0xffffe80a06148981 */ /* 0x000f68000c1e1900 */
[----:B------:R-:W-:Y:S04]  /*0520*/  @!P2 LDS R17, [R9+0x10] ;  /* 0x000010000911a984 */ /* 0x000fe80000000800 */
[----:B------:R-:W-:Y:S04]  /*0530*/  @!P1 LDS R19, [R9+0x14] ;  /* 0x0000140009139984 */ /* 0x000fe80000000800 */
[----:B------:R-:W-:Y:S01]  /*0540*/  @!P0 LDS R21, [R9+0x18] ;  /* 0x0000180009158984 */ /* 0x000fe20000000800 */
[----:B--2---:R-:W-:Y:S01]  /*0550*/  @!P6 FFMA R2, R11, R10, R2 ;  /* 0x0000000a0b02e223 */ /* 0x004fe20000000002 */
[----:B------:R-:W-:-:S02]  /*0560*/  ISETP.GE.AND P6, PT, R13, UR7, PT ;  /* 0x000000070d007c0c */ /* 0x000fc4000bfc6270 */
[----:B------:R-:W2:Y:S04]  /*0570*/  @!P2 LDG.E R10, desc[UR10][R6.64+-0x10] ;  /* 0xfffff00a060aa981 */ /* 0x000ea8000c1e1900 */
[----:B------:R-:W3:Y:S04]  /*0580*/  @!P5 LDS R11, [R9+0x4] ;  /* 0x00000400090bd984 */ /* 0x000ee80000000800 */
[----:B------:R-:W4:Y:S04]  /*0590*/  @!P4 LDS R13, [R9+0x8] ;  /* 0x00000800090dc984 */ /* 0x000f280000000800 */
[----:B------:R-:W2:Y:S04]  /*05a0*/  @!P6 LDG.E R22, desc[UR10][R6.64+-0x1c] ;  /* 0xffffe40a0616e981 */ /* 0x000ea8000c1e1900 */
[----:B------:R-:W0:Y:S01]  /*05b0*/  @!P6 LDS R23, [R9+0x1c] ;  /* 0x00001c000917e984 */ /* 0x000e220000000800 */
[----:B------:R-:W-:-:S04]  /*05c0*/  UIADD3 UR5, UPT, UPT, UR5, 0x8, URZ ;  /* 0x0000000805057890 */ /* 0x000fc8000fffe0ff */
[----:B------:R-:W-:Y:S01]  /*05d0*/  UISETP.NE.AND UP1, UPT, UR5, UR4, UPT ;  /* 0x000000040500728c */ /* 0x000fe2000bf25270 */
[----:B---3--:R-:W-:-:S04]  /*05e0*/  @!P5 FFMA R2, R11, R12, R2 ;  /* 0x0000000c0b02d223 */ /* 0x008fc80000000002 */
[----:B----4-:R-:W-:-:S04]  /*05f0*/  @!P4 FFMA R2, R13, R14, R2 ;  /* 0x0000000e0d02c223 */ /* 0x010fc80000000002 */
[----:B-----5:R-:W-:-:S04]  /*0600*/  @!P3 FFMA R2, R15, R16, R2 ;  /* 0x000000100f02b223 */ /* 0x020fc80000000002 */
[----:B--2---:R-:W-:-:S04]  /*0610*/  @!P2 FFMA R2, R17, R10, R2 ;  /* 0x0000000a1102a223 */ /* 0x004fc80000000002 */
[----:B------:R-:W-:-:S04]  /*0620*/  @!P1 FFMA R2, R19, R18, R2 ;  /* 0x0000001213029223 */ /* 0x000fc80000000002 */
[----:B------:R-:W-:-:S04]  /*0630*/  @!P0 FFMA R2, R21, R20, R2 ;  /* 0x0000001415028223 */ /* 0x000fc80000000002 */
[----:B0-----:R-:W-:Y:S01]  /*0640*/  @!P6 FFMA R2, R23, R22, R2 ;  /* 0x000000161702e223 */ /* 0x001fe20000000002 */
[----:B------:R-:W-:Y:S06]  /*0650*/  BRA.U UP1, `(.L_x_5) ;  /* 0xfffffffd01407547 */ /* 0x000fec000b83ffff */
.L_x_4:
[----:B------:R-:W-:Y:S05]  /*0660*/  BRA.U !UP0, `(.L_x_3) ;  /* 0x0000000508287547 */ /* 0x000fea000b800000 */
[----:B------:R-:W-:Y:S02]  /*0670*/  UISETP.GE.U32.AND UP0, UPT, UR8, 0x4, UPT ;  /* 0x000000040800788c */ /* 0x000fe4000bf06070 */
[----:B------:R-:W-:-:S04]  /*0680*/  ULOP3.LUT UR9, UR13, 0x3, URZ, 0xc0, !UPT ;  /* 0x000000030d097892 */ /* 0x000fc8000f8ec0ff */
[----:B------:R-:W-:-:S03]  /*0690*/  UISETP.NE.AND UP1, UPT, UR9, URZ, UPT ;  /* 0x000000ff0900728c */ /* 0x000fc6000bf25270 */
[----:B------:R-:W-:Y:S08]  /*06a0*/  BRA.U !UP0, `(.L_x_6) ;  /* 0x0000000108747547 */ /* 0x000ff0000b800000 */
[----:B------:R-:W0:Y:S01]  /*06b0*/  LDC.64 R4, c[0x0][0x388] ;  /* 0x0000e200ff047b82 */ /* 0x000e220000000a00 */
[----:B------:R-:W-:Y:S01]  /*06c0*/  VIADD R9, R3, UR4 ;  /* 0x0000000403097c36 */ /* 0x000fe20008000000 */
[----:B------:R-:W-:-:S04]  /*06d0*/  LOP3.LUT R6, RZ, UR4, RZ, 0x33, !PT ;  /* 0x00000004ff067c12 */ /* 0x000fc8000f8e33ff */
[C---:B------:R-:W-:Y:S01]  /*06e0*/  ISETP.GE.AND P0, PT, R9.reuse, UR7, PT ;  /* 0x0000000709007c0c */ /* 0x040fe2000bf06270 */
[----:B------:R-:W-:Y:S01]  /*06f0*/  VIADD R7, R6, UR13 ;  /* 0x0000000d06077c36 */ /* 0x000fe20008000000 */
[C---:B------:R-:W-:Y:S02]  /*0700*/  IADD3 R8, PT, PT, R9.reuse, 0x1, RZ ;  /* 0x0000000109087810 */ /* 0x040fe40007ffe0ff */
[C---:B------:R-:W-:Y:S02]  /*0710*/  IADD3 R6, PT, PT, R9.reuse, 0x2, RZ ;  /* 0x0000000209067810 */ /* 0x040fe40007ffe0ff */
[----:B------:R-:W-:Y:S02]  /*0720*/  ISETP.GE.AND P1, PT, R8, UR7, PT ;  /* 0x0000000708007c0c */ /* 0x000fe4000bf26270 */
[----:B------:R-:W-:Y:S01]  /*0730*/  ISETP.GE.AND P2, PT, R6, UR7, PT ;  /* 0x0000000706007c0c */ /* 0x000fe2000bf46270 */
[----:B------:R-:W-:-:S05]  /*0740*/  VIADD R6, R9, 0x3 ;  /* 0x0000000309067836 */ /* 0x000fca0000000000 */
[----:B------:R-:W-:Y:S01]  /*0750*/  ISETP.GE.AND P3, PT, R6, UR7, PT ;  /* 0x0000000706007c0c */ /* 0x000fe2000bf66270 */
[----:B0-----:R-:W-:-:S05]  /*0760*/  IMAD.WIDE R4, R7, 0x4, R4 ;  /* 0x0000000407047825 */ /* 0x001fca00078e0204 */
[----:B------:R-:W2:Y:S04]  /*0770*/  @!P0 LDG.E R6, desc[UR10][R4.64] ;  /* 0x0000000a04068981 */ /* 0x000ea8000c1e1900 */
[----:B------:R-:W3:Y:S04]  /*0780*/  @!P1 LDG.E R8, desc[UR10][R4.64+-0x4] ;  /* 0xfffffc0a04089981 */ /* 0x000ee8000c1e1900 */
[----:B------:R-:W4:Y:S04]  /*0790*/  @!P2 LDG.E R10, desc[UR10][R4.64+-0x8] ;  /* 0xfffff80a040aa981 */ /* 0x000f28000c1e1900 */
[----:B------:R-:W5:Y:S01]  /*07a0*/  @!P3 LDG.E R12, desc[UR10][R4.64+-0xc] ;  /* 0xfffff40a040cb981 */ /* 0x000f62000c1e1900 */
[----:B------:R-:W0:Y:S01]  /*07b0*/  S2UR UR6, SR_CgaCtaId ;  /* 0x00000000000679c3 */ /* 0x000e220000008800 */
[----:B------:R-:W-:Y:S01]  /*07c0*/  UMOV UR5, 0x400 ;  /* 0x0000040000057882 */ /* 0x000fe20000000000 */
[----:B------:R-:W-:-:S02]  /*07d0*/  UIADD3 UR4, UPT, UPT, UR4, 0x4, URZ ;  /* 0x0000000404047890 */ /* 0x000fc4000fffe0ff */
[----:B0-----:R-:W-:-:S06]  /*07e0*/  ULEA UR5, UR6, UR5, 0x18 ;  /* 0x0000000506057291 */ /* 0x001fcc000f8ec0ff */
[----:B------:R-:W-:-:S05]  /*07f0*/  LEA R14, R9, UR5, 0x2 ;  /* 0x00000005090e7c11 */ /* 0x000fca000f8e10ff */
[----:B------:R-:W2:Y:S04]  /*0800*/  @!P0 LDS R7, [R14] ;  /* 0x000000000e078984 */ /* 0x000ea80000000800 */
[----:B------:R-:W3:Y:S04]  /*0810*/  @!P1 LDS R9, [R14+0x4] ;  /* 0x000004000e099984 */ /* 0x000ee80000000800 */
[----:B------:R-:W4:Y:S04]  /*0820*/  @!P2 LDS R11, [R14+0x8] ;  /* 0x000008000e0ba984 */ /* 0x000f280000000800 */
[----:B------:R-:W5:Y:S01]  /*0830*/  @!P3 LDS R13, [R14+0xc] ;  /* 0x00000c000e0db984 */ /* 0x000f620000000800 */
[----:B--2---:R-:W-:-:S04]  /*0840*/  @!P0 FFMA R2, R7, R6, R2 ;  /* 0x0000000607028223 */ /* 0x004fc80000000002 */
[----:B---3--:R-:W-:-:S04]  /*0850*/  @!P1 FFMA R2, R9, R8, R2 ;  /* 0x0000000809029223 */ /* 0x008fc80000000002 */
[----:B----4-:R-:W-:-:S04]  /*0860*/  @!P2 FFMA R2, R11, R10, R2 ;  /* 0x0000000a0b02a223 */ /* 0x010fc80000000002 */
[----:B-----5:R-:W-:-:S07]  /*0870*/  @!P3 FFMA R2, R13, R12, R2 ;  /* 0x0000000c0d02b223 */ /* 0x020fce0000000002 */
.L_x_6:
[----:B------:R-:W-:Y:S05]  /*0880*/  BRA.U !UP1, `(.L_x_3) ;  /* 0x0000000109a07547 */ /* 0x000fea000b800000 */
[----:B------:R-:W-:Y:S02]  /*0890*/  UISETP.NE.AND UP0, UPT, UR9, 0x1, UPT ;  /* 0x000000010900788c */ /* 0x000fe4000bf05270 */
[----:B------:R-:W-:-:S04]  /*08a0*/  ULOP3.LUT UR5, UR13, 0x1, URZ, 0xc0, !UPT ;  /* 0x000000010d057892 */ /* 0x000fc8000f8ec0ff */
[----:B------:R-:W-:-:S03]  /*08b0*/  UISETP.NE.U32.AND UP1, UPT, UR5, 0x1, UPT ;  /* 0x000000010500788c */ /* 0x000fc6000bf25070 */
[----:B------:R-:W-:Y:S08]  /*08c0*/  BRA.U !UP0, `(.L_x_7) ;  /* 0x00000001084c7547 */ /* 0x000ff0000b800000 */
[----:B------:R-:W0:Y:S01]  /*08d0*/  LDC.64 R4, c[0x0][0x388] ;  /* 0x0000e200ff047b82 */ /* 0x000e220000000a00 */
[----:B------:R-:W-:Y:S02]  /*08e0*/  IADD3 R10, PT, PT, R3, UR4, RZ ;  /* 0x00000004030a7c10 */ /* 0x000fe4000fffe0ff */
[----:B------:R-:W-:Y:S02]  /*08f0*/  LOP3.LUT R6, RZ, UR4, RZ, 0x33, !PT ;  /* 0x00000004ff067c12 */ /* 0x000fe4000f8e33ff */
[C---:B------:R-:W-:Y:S01]  /*0900*/  ISETP.GE.AND P0, PT, R10.reuse, UR7, PT ;  /* 0x000000070a007c0c */ /* 0x040fe2000bf06270 */
[----:B------:R-:W-:Y:S01]  /*0910*/  VIADD R8, R10, 0x1 ;  /* 0x000000010a087836 */ /* 0x000fe20000000000 */
[----:B------:R-:W-:-:S04]  /*0920*/  IADD3 R7, PT, PT, R6, UR13, RZ ;  /* 0x0000000d06077c10 */ /* 0x000fc8000fffe0ff */
[----:B------:R-:W-:Y:S01]  /*0930*/  ISETP.GE.AND P1, PT, R8, UR7, PT ;  /* 0x0000000708007c0c */ /* 0x000fe2000bf26270 */
[----:B0-----:R-:W-:-:S06]  /*0940*/  IMAD.WIDE R4, R7, 0x4, R4 ;  /* 0x0000000407047825 */ /* 0x001fcc00078e0204 */
[----:B------:R-:W2:Y:S06]  /*0950*/  @!P0 LDG.E R6, desc[UR10][R4.64] ;  /* 0x0000000a04068981 */ /* 0x000eac000c1e1900 */
[----:B------:R-:W3:Y:S01]  /*0960*/  @!P1 LDG.E R8, desc[UR10][R4.64+-0x4] ;  /* 0xfffffc0a04089981 */ /* 0x000ee2000c1e1900 */
[----:B------:R-:W0:Y:S01]  /*0970*/  S2UR UR6, SR_CgaCtaId ;  /* 0x00000000000679c3 */ /* 0x000e220000008800 */
[----:B------:R-:W-:Y:S01]  /*0980*/  UMOV UR5, 0x400 ;  /* 0x0000040000057882 */ /* 0x000fe20000000000 */
[----:B------:R-:W-:Y:S02]  /*0990*/  UIADD3 UR4, UPT, UPT, UR4, 0x2, URZ ;  /* 0x0000000204047890 */ /* 0x000fe4000fffe0ff */
[----:B0-----:R-:W-:-:S06]  /*09a0*/  ULEA UR5, UR6, UR5, 0x18 ;  /* 0x0000000506057291 */ /* 0x001fcc000f8ec0ff */
[----:B------:R-:W-:-:S05]  /*09b0*/  LEA R10, R10, UR5, 0x2 ;  /* 0x000000050a0a7c11 */ /* 0x000fca000f8e10ff */
[----:B------:R-:W2:Y:S04]  /*09c0*/  @!P0 LDS R7, [R10] ;  /* 0x000000000a078984 */ /* 0x000ea80000000800 */
[----:B------:R-:W3:Y:S01]  /*09d0*/  @!P1 LDS R9, [R10+0x4] ;  /* 0x000004000a099984 */ /* 0x000ee20000000800 */
[----:B--2---:R-:W-:-:S04]  /*09e0*/  @!P0 FFMA R2, R7, R6, R2 ;  /* 0x0000000607028223 */ /* 0x004fc80000000002 */
[----:B---3--:R-:W-:-:S07]  /*09f0*/  @!P1 FFMA R2, R9, R8, R2 ;  /* 0x0000000809029223 */ /* 0x008fce0000000002 */
.L_x_7:
[----:B------:R-:W-:Y:S05]  /*0a00*/  BRA.U UP1, `(.L_x_3) ;  /* 0x0000000101407547 */ /* 0x000fea000b800000 */
[----:B------:R-:W-:Y:S01]  /*0a10*/  VIADD R6, R3, UR4 ;  /* 0x0000000403067c36 */ /* 0x000fe20008000000 */
[----:B------:R-:W-:Y:S04]  /*0a20*/  BSSY.RECONVERGENT B0, `(.L_x_3) ;  /* 0x000000e000007945 */ /* 0x000fe80003800200 */
[----:B------:R-:W-:-:S13]  /*0a30*/  ISETP.GE.AND P0, PT, R6, UR7, PT ;  /* 0x0000000706007c0c */ /* 0x000fda000bf06270 */
[----:B------:R-:W-:Y:S05]  /*0a40*/  @P0 BRA `(.L_x_8) ;  /* 0x00000000002c0947 */ /* 0x000fea0003800000 */
[----:B------:R-:W0:Y:S01]  /*0a50*/  LDC.64 R4, c[0x0][0x388] ;  /* 0x0000e200ff047b82 */ /* 0x000e220000000a00 */
[----:B------:R-:W-:-:S04]  /*0a60*/  LOP3.LUT R3, RZ, UR4, RZ, 0x33, !PT ;  /* 0x00000004ff037c12 */ /* 0x000fc8000f8e33ff */
[----:B------:R-:W-:-:S05]  /*0a70*/  IADD3 R3, PT, PT, R3, UR13, RZ ;  /* 0x0000000d03037c10 */ /* 0x000fca000fffe0ff */
[----:B0-----:R-:W-:-:S06]  /*0a80*/  IMAD.WIDE R4, R3, 0x4, R4 ;  /* 0x0000000403047825 */ /* 0x001fcc00078e0204 */
[----:B------:R-:W2:Y:S01]  /*0a90*/  LDG.E R4, desc[UR10][R4.64] ;  /* 0x0000000a04047981 */ /* 0x000ea2000c1e1900 */
[----:B------:R-:W0:Y:S01]  /*0aa0*/  S2UR UR6, SR_CgaCtaId ;  /* 0x00000000000679c3 */ /* 0x000e220000008800 */
[----:B------:R-:W-:Y:S02]  /*0ab0*/  UMOV UR5, 0x400 ;  /* 0x0000040000057882 */ /* 0x000fe40000000000 */
[----:B0-----:R-:W-:-:S06]  /*0ac0*/  ULEA UR5, UR6, UR5, 0x18 ;  /* 0x0000000506057291 */ /* 0x001fcc000f8ec0ff */
[----:B------:R-:W-:-:S06]  /*0ad0*/  LEA R3, R6, UR5, 0x2 ;  /* 0x0000000506037c11 */ /* 0x000fcc000f8e10ff */
[----:B------:R-:W2:Y:S02]  /*0ae0*/  LDS R3, [R3] ;  /* 0x0000000003037984 */ /* 0x000ea40000000800 */
[----:B--2---:R-:W-:-:S07]  /*0af0*/  FFMA R2, R3, R4, R2 ;  /* 0x0000000403027223 */ /* 0x004fce0000000002 */
.L_x_8:
[----:B------:R-:W-:Y:S05]  /*0b00*/  BSYNC.RECONVERGENT B0 ;  /* 0x0000000000007941 */ /* 0x000fea0003800200 */
.L_x_3:
[----:B------:R-:W0:Y:S02]  /*0b10*/  LDC.64 R4, c[0x0][0x390] ;  /* 0x0000e400ff047b82 */ /* 0x000e240000000a00 */
[----:B0-----:R-:W-:-:S05]  /*0b20*/  IMAD.WIDE.U32 R4, R0, 0x4, R4 ;  /* 0x0000000400047825 */ /* 0x001fca00078e0004 */
[----:B------:R-:W-:Y:S01]  /*0b30*/  STG.E desc[UR10][R4.64], R2 ;  /* 0x0000000204007986 */ /* 0x000fe2000c10190a */
[----:B------:R-:W-:Y:S05]  /*0b40*/  EXIT ;  /* 0x000000000000794d */ /* 0x000fea0003800000 */
.L_x_9:
[----:B------:R-:W-:-:S00]  /*0b50*/  BRA `(.L_x_9) ;  /* 0xfffffffc00fc7947 */ /* 0x000fc0000383ffff */
[----:B------:R-:W-:-:S00]  /*0b60*/  NOP ;  /* 0x0000000000007918 */ /* 0x000fc00000000000 */
        /* <DEDUP_REMOVED lines=9> */
.L_x_10:


//--------------------- .nv.shared._Z17tiled1DConvKernelPKfS0_Pfii --------------------------
	.section	.nv.shared._Z17tiled1DConvKernelPKfS0_Pfii,"aw",@nobits
	.sectionflags	@""
	.align	4
.nv.shared._Z17tiled1DConvKernelPKfS0_Pfii:
	.zero		1168


//--------------------- .nv.shared.reserved.0     --------------------------
	.section	.nv.shared.reserved.0,"aw",@nobits
	.weak		__nv_reservedSMEM_offset_0_alias
	.size		__nv_reservedSMEM_offset_0_alias, 0, 64
	.other		__nv_reservedSMEM_offset_0_alias,@"STO_CUDA_RESERVED_SHARED STV_DEFAULT"
__nv_reservedSMEM_offset_0_alias:
	.zero		0
	.zero		64


//--------------------- .nv.constant0._Z17tiled1DConvKernelPKfS0_Pfii --------------------------
	.section	.nv.constant0._Z17tiled1DConvKernelPKfS0_Pfii,"a",@progbits
	.sectionflags	@""
	.align	4
.nv.constant0._Z17tiled1DConvKernelPKfS0_Pfii:
	.zero		928


//--------------------- SYMBOLS --------------------------

	.type		.nv.reservedSmem.offset0,@object
	.size		.nv.reservedSmem.offset0,0x4
	.type		.nv.reservedSmem.cap,@object
	.size		.nv.reservedSmem.cap,0x4
